//
// Generated by NVIDIA NVVM Compiler
//
// Compiler Build ID: CL-36424714
// Cuda compilation tools, release 13.0, V13.0.88
// Based on NVVM 20.0.0
//

.version 9.0
.target sm_100
.address_size 64

	// .globl	_Z3uvmPKmS0_Pm
// _ZZ3uvmPKmS0_PmE4left has been demoted
// _ZZ3uvmPKmS0_PmE5right has been demoted

.visible .entry _Z3uvmPKmS0_Pm(
	.param .u64 .ptr .align 1 _Z3uvmPKmS0_Pm_param_0,
	.param .u64 .ptr .align 1 _Z3uvmPKmS0_Pm_param_1,
	.param .u64 .ptr .align 1 _Z3uvmPKmS0_Pm_param_2
)
{
	.reg .pred 	%p<3>;
	.reg .b32 	%r<34>;
	.reg .b64 	%rd<66>;
	// demoted variable
	.shared .align 8 .b8 _ZZ3uvmPKmS0_PmE4left[2048];
	// demoted variable
	.shared .align 8 .b8 _ZZ3uvmPKmS0_PmE5right[2048];
	ld.param.u64 	%rd5, [_Z3uvmPKmS0_Pm_param_0];
	ld.param.u64 	%rd6, [_Z3uvmPKmS0_Pm_param_1];
	ld.param.u64 	%rd7, [_Z3uvmPKmS0_Pm_param_2];
	mov.u32 	%r18, %ctaid.y;
	mov.u32 	%r19, %ntid.y;
	mov.u32 	%r1, %tid.y;
	mad.lo.s32 	%r2, %r18, %r19, %r1;
	mov.u32 	%r20, %ctaid.x;
	mov.u32 	%r21, %ntid.x;
	mul.lo.s32 	%r3, %r20, %r21;
	mov.u32 	%r4, %tid.x;
	add.s32 	%r5, %r3, %r4;
	or.b32  	%r22, %r2, %r5;
	setp.gt.u32 	%p1, %r22, 1023;
	@%p1 bra 	$L__BB0_4;
	shl.b32 	%r24, %r2, 10;
	or.b32  	%r6, %r24, %r4;
	shl.b32 	%r25, %r1, 7;
	mov.u32 	%r26, _ZZ3uvmPKmS0_PmE4left;
	add.s32 	%r7, %r26, %r25;
	shl.b32 	%r27, %r4, 3;
	add.s32 	%r8, %r7, %r27;
	shl.b32 	%r28, %r1, 10;
	add.s32 	%r32, %r5, %r28;
	mov.u32 	%r29, _ZZ3uvmPKmS0_PmE5right;
	add.s32 	%r11, %r29, %r27;
	add.s32 	%r10, %r11, %r25;
	cvta.to.global.u64 	%rd1, %rd5;
	cvta.to.global.u64 	%rd2, %rd6;
	mov.b64 	%rd65, 0;
	mov.b32 	%r33, 0;
	mov.u32 	%r31, %r6;
$L__BB0_2:
	mul.wide.u32 	%rd9, %r31, 8;
	add.s64 	%rd10, %rd1, %rd9;
	ld.global.u64 	%rd11, [%rd10];
	st.shared.u64 	[%r8], %rd11;
	mul.wide.u32 	%rd12, %r32, 8;
	add.s64 	%rd13, %rd2, %rd12;
	ld.global.u64 	%rd14, [%rd13];
	st.shared.u64 	[%r10], %rd14;
	bar.sync 	0;
	ld.shared.u64 	%rd15, [%r7];
	ld.shared.u64 	%rd16, [%r11];
	mad.lo.s64 	%rd17, %rd16, %rd15, %rd65;
	bar.sync 	0;
	ld.shared.u64 	%rd18, [%r7+8];
	ld.shared.u64 	%rd19, [%r11+128];
	mad.lo.s64 	%rd20, %rd19, %rd18, %rd17;
	bar.sync 	0;
	ld.shared.u64 	%rd21, [%r7+16];
	ld.shared.u64 	%rd22, [%r11+256];
	mad.lo.s64 	%rd23, %rd22, %rd21, %rd20;
	bar.sync 	0;
	ld.shared.u64 	%rd24, [%r7+24];
	ld.shared.u64 	%rd25, [%r11+384];
	mad.lo.s64 	%rd26, %rd25, %rd24, %rd23;
	bar.sync 	0;
	ld.shared.u64 	%rd27, [%r7+32];
	ld.shared.u64 	%rd28, [%r11+512];
	mad.lo.s64 	%rd29, %rd28, %rd27, %rd26;
	bar.sync 	0;
	ld.shared.u64 	%rd30, [%r7+40];
	ld.shared.u64 	%rd31, [%r11+640];
	mad.lo.s64 	%rd32, %rd31, %rd30, %rd29;
	bar.sync 	0;
	ld.shared.u64 	%rd33, [%r7+48];
	ld.shared.u64 	%rd34, [%r11+768];
	mad.lo.s64 	%rd35, %rd34, %rd33, %rd32;
	bar.sync 	0;
	ld.shared.u64 	%rd36, [%r7+56];
	ld.shared.u64 	%rd37, [%r11+896];
	mad.lo.s64 	%rd38, %rd37, %rd36, %rd35;
	bar.sync 	0;
	ld.shared.u64 	%rd39, [%r7+64];
	ld.shared.u64 	%rd40, [%r11+1024];
	mad.lo.s64 	%rd41, %rd40, %rd39, %rd38;
	bar.sync 	0;
	ld.shared.u64 	%rd42, [%r7+72];
	ld.shared.u64 	%rd43, [%r11+1152];
	mad.lo.s64 	%rd44, %rd43, %rd42, %rd41;
	bar.sync 	0;
	ld.shared.u64 	%rd45, [%r7+80];
	ld.shared.u64 	%rd46, [%r11+1280];
	mad.lo.s64 	%rd47, %rd46, %rd45, %rd44;
	bar.sync 	0;
	ld.shared.u64 	%rd48, [%r7+88];
	ld.shared.u64 	%rd49, [%r11+1408];
	mad.lo.s64 	%rd50, %rd49, %rd48, %rd47;
	bar.sync 	0;
	ld.shared.u64 	%rd51, [%r7+96];
	ld.shared.u64 	%rd52, [%r11+1536];
	mad.lo.s64 	%rd53, %rd52, %rd51, %rd50;
	bar.sync 	0;
	ld.shared.u64 	%rd54, [%r7+104];
	ld.shared.u64 	%rd55, [%r11+1664];
	mad.lo.s64 	%rd56, %rd55, %rd54, %rd53;
	bar.sync 	0;
	ld.shared.u64 	%rd57, [%r7+112];
	ld.shared.u64 	%rd58, [%r11+1792];
	mad.lo.s64 	%rd59, %rd58, %rd57, %rd56;
	bar.sync 	0;
	ld.shared.u64 	%rd60, [%r7+120];
	ld.shared.u64 	%rd61, [%r11+1920];
	mad.lo.s64 	%rd65, %rd61, %rd60, %rd59;
	bar.sync 	0;
	add.s32 	%r33, %r33, 1;
	add.s32 	%r32, %r32, 16384;
	add.s32 	%r31, %r31, 16;
	setp.ne.s32 	%p2, %r33, 64;
	@%p2 bra 	$L__BB0_2;
	add.s32 	%r30, %r6, %r3;
	cvta.to.global.u64 	%rd62, %rd7;
	mul.wide.u32 	%rd63, %r30, 8;
	add.s64 	%rd64, %rd62, %rd63;
	st.global.u64 	[%rd64], %rd65;
$L__BB0_4:
	ret;

}


// ===== COMPILED SASS (sm_100) =====

	.target	sm_100

	.elftype	@"ET_EXEC"


//--------------------- .note.nv.tkinfo           --------------------------
	.section	.note.nv.tkinfo,"",@"SHT_NOTE"
	.sectionflags	@"SHF_NOTE_NV_TKINFO"
	.tkinfo
        /*0018*/ 	.word	0x00000002
        /*0030*/ 	.string	""
        /*0030*/ 	.string	"ptxas"
        /*0030*/ 	.string	"Cuda compilation tools, release 13.0, V13.0.88"
        /*0030*/ 	.string	"Build cuda_13.0.r13.0/compiler.36424714_0"
        /*0030*/ 	.string	"-arch sm_100 -m 64 "



//--------------------- .note.nv.cuinfo           --------------------------
	.section	.note.nv.cuinfo,"",@"SHT_NOTE"
	.sectionflags	@"SHF_NOTE_NV_CUINFO"
        /*0018*/ 	.short	0x0002
        /*001a*/ 	.short	0x0064
        /*001c*/ 	.short	0x0082
	.zero		2


//--------------------- .nv.info                  --------------------------
	.section	.nv.info,"",@"SHT_CUDA_INFO"
	.align	4


	//----- nvinfo : EIATTR_REGCOUNT
	.align		4
        /*0000*/ 	.byte	0x04, 0x2f
        /*0002*/ 	.short	(.L_1 - .L_0)
	.align		4
.L_0:
        /*0004*/ 	.word	index@(_Z3uvmPKmS0_Pm)
        /*0008*/ 	.word	0x0000001e


	//----- nvinfo : EIATTR_FRAME_SIZE
	.align		4
.L_1:
        /*000c*/ 	.byte	0x04, 0x11
        /*000e*/ 	.short	(.L_3 - .L_2)
	.align		4
.L_2:
        /*0010*/ 	.word	index@(_Z3uvmPKmS0_Pm)
        /*0014*/ 	.word	0x00000000


	//----- nvinfo : EIATTR_MIN_STACK_SIZE
	.align		4
.L_3:
        /*0018*/ 	.byte	0x04, 0x12
        /*001a*/ 	.short	(.L_5 - .L_4)
	.align		4
.L_4:
        /*001c*/ 	.word	index@(_Z3uvmPKmS0_Pm)
        /*0020*/ 	.word	0x00000000
.L_5:


//--------------------- .nv.compat                --------------------------
	.section	.nv.compat,"",@"SHT_CUDA_COMPAT_INFO"
	.align	4
        /*0000*/ 	.byte	0x02, 0x09, 0x00, 0x00, 0x02, 0x02, 0x01, 0x00, 0x02, 0x05, 0x05, 0x00, 0x03, 0x07, 0x01, 0x01
        /*0010*/ 	.byte	0x02, 0x03, 0x00, 0x00, 0x02, 0x06, 0x01, 0x00, 0x04, 0x0b, 0x08, 0x00, 0x09, 0x00, 0x00, 0x00
        /*0020*/ 	.byte	0x00, 0x00, 0x00, 0x00


//--------------------- .nv.info._Z3uvmPKmS0_Pm   --------------------------
	.section	.nv.info._Z3uvmPKmS0_Pm,"",@"SHT_CUDA_INFO"
	.sectionflags	@""
	.align	4


	//----- nvinfo : EIATTR_CUDA_API_VERSION
	.align		4
        /*0000*/ 	.byte	0x04, 0x37
        /*0002*/ 	.short	(.L_7 - .L_6)
.L_6:
        /*0004*/ 	.word	0x00000082


	//----- nvinfo : EIATTR_KPARAM_INFO
	.align		4
.L_7:
        /*0008*/ 	.byte	0x04, 0x17
        /*000a*/ 	.short	(.L_9 - .L_8)
.L_8:
        /*000c*/ 	.word	0x00000000
        /*0010*/ 	.short	0x0002
        /*0012*/ 	.short	0x0010
        /*0014*/ 	.byte	0x00, 0xf5, 0x21, 0x00


	//----- nvinfo : EIATTR_KPARAM_INFO
	.align		4
.L_9:
        /*0018*/ 	.byte	0x04, 0x17
        /*001a*/ 	.short	(.L_11 - .L_10)
.L_10:
        /*001c*/ 	.word	0x00000000
        /*0020*/ 	.short	0x0001
        /*0022*/ 	.short	0x0008
        /*0024*/ 	.byte	0x00, 0xf5, 0x21, 0x00


	//----- nvinfo : EIATTR_KPARAM_INFO
	.align		4
.L_11:
        /*0028*/ 	.byte	0x04, 0x17
        /*002a*/ 	.short	(.L_13 - .L_12)
.L_12:
        /*002c*/ 	.word	0x00000000
        /*0030*/ 	.short	0x0000
        /*0032*/ 	.short	0x0000
        /*0034*/ 	.byte	0x00, 0xf5, 0x21, 0x00


	//----- nvinfo : EIATTR_SPARSE_MMA_MASK
	.align		4
.L_13:
        /*0038*/ 	.byte	0x03, 0x50
        /*003a*/ 	.short	0x0000


	//----- nvinfo : EIATTR_MAXREG_COUNT
	.align		4
        /*003c*/ 	.byte	0x03, 0x1b
        /*003e*/ 	.short	0x00ff


	//----- nvinfo : EIATTR_NUM_BARRIERS
	.align		4
        /*0040*/ 	.byte	0x02, 0x4c
        /*0042*/ 	.byte	0x01
	.zero		1


	//----- nvinfo : EIATTR_MERCURY_ISA_VERSION
	.align		4
        /*0044*/ 	.byte	0x03, 0x5f
        /*0046*/ 	.short	0x0101


	//----- nvinfo : EIATTR_VRC_CTA_INIT_COUNT
	.align		4
        /*0048*/ 	.byte	0x02, 0x4a
	.zero		1
	.zero		1


	//----- nvinfo : EIATTR_EXIT_INSTR_OFFSETS
	.align		4
        /*004c*/ 	.byte	0x04, 0x1c
        /*004e*/ 	.short	(.L_15 - .L_14)


	//   ....[0]....
.L_14:
        /*0050*/ 	.word	0x000000c0


	//   ....[1]....
        /*0054*/ 	.word	0x000009f0


	//----- nvinfo : EIATTR_CBANK_PARAM_SIZE
	.align		4
.L_15:
        /*0058*/ 	.byte	0x03, 0x19
        /*005a*/ 	.short	0x0018


	//----- nvinfo : EIATTR_PARAM_CBANK
	.align		4
        /*005c*/ 	.byte	0x04, 0x0a
        /*005e*/ 	.short	(.L_17 - .L_16)
	.align		4
.L_16:
        /*0060*/ 	.word	index@(.nv.constant0._Z3uvmPKmS0_Pm)
        /*0064*/ 	.short	0x0380
        /*0066*/ 	.short	0x0018


	//----- nvinfo : EIATTR_SW_WAR
	.align		4
.L_17:
        /*0068*/ 	.byte	0x04, 0x36
        /*006a*/ 	.short	(.L_19 - .L_18)
.L_18:
        /*006c*/ 	.word	0x00000008
.L_19:


//--------------------- .nv.callgraph             --------------------------
	.section	.nv.callgraph,"",@"SHT_CUDA_CALLGRAPH"
	.align	4
	.sectionentsize	8
	.align		4
        /*0000*/ 	.word	0x00000000
	.align		4
        /*0004*/ 	.word	0xffffffff
	.align		4
        /*0008*/ 	.word	0x00000000
	.align		4
        /*000c*/ 	.word	0xfffffffe
	.align		4
        /*0010*/ 	.word	0x00000000
	.align		4
        /*0014*/ 	.word	0xfffffffd
	.align		4
        /*0018*/ 	.word	0x00000000
	.align		4
        /*001c*/ 	.word	0xfffffffc


//--------------------- .text._Z3uvmPKmS0_Pm      --------------------------
	.section	.text._Z3uvmPKmS0_Pm,"ax",@progbits
	.align	128
        .global         _Z3uvmPKmS0_Pm
        .type           _Z3uvmPKmS0_Pm,@function
        .size           _Z3uvmPKmS0_Pm,(.L_x_2 - _Z3uvmPKmS0_Pm)
        .other          _Z3uvmPKmS0_Pm,@"STO_CUDA_ENTRY STV_DEFAULT"
_Z3uvmPKmS0_Pm:
.text._Z3uvmPKmS0_Pm:
[----:B------:R-:W-:Y:S01]  /*0000*/  LDC R1, c[0x0][0x37c] ;  /* 0x0000df00ff017b82 */ /* 0x000fe20000000800 */
[----:B------:R-:W0:Y:S07]  /*0010*/  S2R R12, SR_TID.Y ;  /* 0x00000000000c7919 */ /* 0x000e2e0000002200 */
[----:B------:R-:W1:Y:S01]  /*0020*/  S2UR UR5, SR_CTAID.X ;  /* 0x00000000000579c3 */ /* 0x000e620000002500 */
[----:B------:R-:W2:Y:S07]  /*0030*/  S2R R24, SR_TID.X ;  /* 0x0000000000187919 */ /* 0x000eae0000002100 */
[----:B------:R-:W0:Y:S08]  /*0040*/  S2UR UR6, SR_CTAID.Y ;  /* 0x00000000000679c3 */ /* 0x000e300000002600 */
[----:B------:R-:W0:Y:S01]  /*0050*/  LDC R0, c[0x0][0x364] ;  /* 0x0000d900ff007b82 */ /* 0x000e220000000800 */
[----:B------:R-:W1:Y:S02]  /*0060*/  LDCU UR4, c[0x0][0x360] ;  /* 0x00006c00ff0477ac */ /* 0x000e640008000800 */
[----:B-1----:R-:W-:Y:S01]  /*0070*/  UIMAD UR5, UR5, UR4, URZ ;  /* 0x00000004050572a4 */ /* 0x002fe2000f8e02ff */
[----:B0-----:R-:W-:-:S05]  /*0080*/  IMAD R0, R0, UR6, R12 ;  /* 0x0000000600007c24 */ /* 0x001fca000f8e020c */
[----:B--2---:R-:W-:-:S04]  /*0090*/  IADD3 R25, PT, PT, R24, UR5, RZ ;  /* 0x0000000518197c10 */ /* 0x004fc8000fffe0ff */
[----:B------:R-:W-:-:S04]  /*00a0*/  LOP3.LUT R2, R0, R25, RZ, 0xfc, !PT ;  /* 0x0000001900027212 */ /* 0x000fc800078efcff */
[----:B------:R-:W-:-:S13]  /*00b0*/  ISETP.GT.U32.AND P0, PT, R2, 0x3ff, PT ;  /* 0x000003ff0200780c */ /* 0x000fda0003f04070 */
[----:B------:R-:W-:Y:S05]  /*00c0*/  @P0 EXIT ;  /* 0x000000000000094d */ /* 0x000fea0003800000 */
[----:B------:R-:W0:Y:S01]  /*00d0*/  S2UR UR7, SR_CgaCtaId ;  /* 0x00000000000779c3 */ /* 0x000e220000008800 */
[----:B------:R-:W-:Y:S01]  /*00e0*/  UMOV UR4, 0x400 ;  /* 0x0000040000047882 */ /* 0x000fe20000000000 */
[----:B------:R-:W-:Y:S01]  /*00f0*/  SHF.L.U32 R3, R0, 0xa, RZ ;  /* 0x0000000a00037819 */ /* 0x000fe200000006ff */
[----:B------:R-:W-:Y:S01]  /*0100*/  UIADD3 UR6, UPT, UPT, UR4, 0x800, URZ ;  /* 0x0000080004067890 */ /* 0x000fe2000fffe0ff */
[----:B------:R-:W-:Y:S02]  /*0110*/  LEA R25, R12, R25, 0xa ;  /* 0x000000190c197211 */ /* 0x000fe400078e50ff */
[----:B------:R-:W-:Y:S02]  /*0120*/  CS2R R10, SRZ ;  /* 0x00000000000a7805 */ /* 0x000fe4000001ff00 */
[----:B------:R-:W-:Y:S01]  /*0130*/  LOP3.LUT R3, R3, R24, RZ, 0xfc, !PT ;  /* 0x0000001803037212 */ /* 0x000fe200078efcff */
[----:B------:R-:W1:Y:S01]  /*0140*/  LDCU.64 UR8, c[0x0][0x358] ;  /* 0x00006b00ff0877ac */ /* 0x000e620008000a00 */
[----:B------:R-:W2:Y:S02]  /*0150*/  LDC.64 R8, c[0x0][0x380] ;  /* 0x0000e000ff087b82 */ /* 0x000ea40000000a00 */
[----:B------:R-:W-:-:S06]  /*0160*/  MOV R2, R3 ;  /* 0x0000000300027202 */ /* 0x000fcc0000000f00 */
[----:B------:R-:W3:Y:S01]  /*0170*/  LDC.64 R6, c[0x0][0x388] ;  /* 0x0000e200ff067b82 */ /* 0x000ee20000000a00 */
[----:B0-----:R-:W-:Y:S02]  /*0180*/  ULEA UR4, UR7, UR4, 0x18 ;  /* 0x0000000407047291 */ /* 0x001fe4000f8ec0ff */
[----:B------:R-:W-:-:S04]  /*0190*/  ULEA UR6, UR7, UR6, 0x18 ;  /* 0x0000000607067291 */ /* 0x000fc8000f8ec0ff */
[----:B------:R-:W-:Y:S01]  /*01a0*/  LEA R4, R12, UR4, 0x7 ;  /* 0x000000040c047c11 */ /* 0x000fe2000f8e38ff */
[----:B------:R-:W-:Y:S01]  /*01b0*/  UMOV UR4, URZ ;  /* 0x000000ff00047c82 */ /* 0x000fe20008000000 */
[C---:B------:R-:W-:Y:S02]  /*01c0*/  LEA R5, R24.reuse, UR6, 0x3 ;  /* 0x0000000618057c11 */ /* 0x040fe4000f8e18ff */
[----:B------:R-:W-:Y:S02]  /*01d0*/  LEA R24, R24, R4, 0x3 ;  /* 0x0000000418187211 */ /* 0x000fe400078e18ff */
[----:B-1----:R-:W-:-:S07]  /*01e0*/  LEA R0, R12, R5, 0x7 ;  /* 0x000000050c007211 */ /* 0x002fce00078e38ff */
.L_x_0:
[----:B--2---:R-:W-:-:S04]  /*01f0*/  IMAD.WIDE.U32 R12, R2, 0x8, R8 ;  /* 0x00000008020c7825 */ /* 0x004fc800078e0008 */
[C---:B---3--:R-:W-:Y:S02]  /*0200*/  IMAD.WIDE.U32 R14, R25.reuse, 0x8, R6 ;  /* 0x00000008190e7825 */ /* 0x048fe400078e0006 */
[----:B------:R-:W2:Y:S04]  /*0210*/  LDG.E.64 R12, desc[UR8][R12.64] ;  /* 0x000000080c0c7981 */ /* 0x000ea8000c1e1b00 */
[----:B------:R-:W3:Y:S01]  /*0220*/  LDG.E.64 R26, desc[UR8][R14.64] ;  /* 0x000000080e1a7981 */ /* 0x000ee2000c1e1b00 */
[----:B------:R-:W-:Y:S01]  /*0230*/  UIADD3 UR4, UPT, UPT, UR4, 0x1, URZ ;  /* 0x0000000104047890 */ /* 0x000fe2000fffe0ff */
[----:B------:R-:W-:Y:S02]  /*0240*/  IADD3 R2, PT, PT, R2, 0x10, RZ ;  /* 0x0000001002027810 */ /* 0x000fe40007ffe0ff */
[----:B------:R-:W-:Y:S01]  /*0250*/  IADD3 R25, PT, PT, R25, 0x4000, RZ ;  /* 0x0000400019197810 */ /* 0x000fe20007ffe0ff */
[----:B------:R-:W-:Y:S01]  /*0260*/  UISETP.NE.AND UP0, UPT, UR4, 0x40, UPT ;  /* 0x000000400400788c */ /* 0x000fe2000bf05270 */
[----:B--2---:R-:W-:Y:S04]  /*0270*/  STS.64 [R24], R12 ;  /* 0x0000000c18007388 */ /* 0x004fe80000000a00 */
[----:B---3--:R-:W-:Y:S01]  /*0280*/  STS.64 [R0], R26 ;  /* 0x0000001a00007388 */ /* 0x008fe20000000a00 */
[----:B------:R-:W-:Y:S06]  /*0290*/  BAR.SYNC.DEFER_BLOCKING 0x0 ;  /* 0x0000000000007b1d */ /* 0x000fec0000010000 */
[----:B------:R-:W-:Y:S04]  /*02a0*/  LDS.64 R22, [R4] ;  /* 0x0000000004167984 */ /* 0x000fe80000000a00 */
[----:B------:R-:W0:Y:S01]  /*02b0*/  LDS.64 R20, [R5] ;  /* 0x0000000005147984 */ /* 0x000e220000000a00 */
[----:B------:R-:W-:Y:S06]  /*02c0*/  BAR.SYNC.DEFER_BLOCKING 0x0 ;  /* 0x0000000000007b1d */ /* 0x000fec0000010000 */
[----:B------:R-:W-:Y:S04]  /*02d0*/  LDS.64 R18, [R4+0x8] ;  /* 0x0000080004127984 */ /* 0x000fe80000000a00 */
[----:B------:R-:W1:Y:S01]  /*02e0*/  LDS.64 R16, [R5+0x80] ;  /* 0x0000800005107984 */ /* 0x000e620000000a00 */
[----:B------:R-:W-:Y:S01]  /*02f0*/  BAR.SYNC.DEFER_BLOCKING 0x0 ;  /* 0x0000000000007b1d */ /* 0x000fe20000010000 */
[----:B0-----:R-:W-:-:S02]  /*0300*/  IMAD R21, R21, R22, RZ ;  /* 0x0000001615157224 */ /* 0x001fc400078e02ff */
[----:B------:R-:W-:-:S04]  /*0310*/  IMAD.WIDE.U32 R10, R22, R20, R10 ;  /* 0x00000014160a7225 */ /* 0x000fc800078e000a */
[----:B------:R-:W-:-:S05]  /*0320*/  IMAD R21, R23, R20, R21 ;  /* 0x0000001417157224 */ /* 0x000fca00078e0215 */
[----:B------:R-:W-:Y:S01]  /*0330*/  IADD3 R11, PT, PT, R11, R21, RZ ;  /* 0x000000150b0b7210 */ /* 0x000fe20007ffe0ff */
[----:B------:R-:W-:Y:S04]  /*0340*/  LDS.64 R14, [R4+0x10] ;  /* 0x00001000040e7984 */ /* 0x000fe80000000a00 */
[----:B------:R-:W0:Y:S01]  /*0350*/  LDS.64 R12, [R5+0x100] ;  /* 0x00010000050c7984 */ /* 0x000e220000000a00 */
[----:B------:R-:W-:Y:S01]  /*0360*/  BAR.SYNC.DEFER_BLOCKING 0x0 ;  /* 0x0000000000007b1d */ /* 0x000fe20000010000 */
[----:B-1----:R-:W-:-:S04]  /*0370*/  IMAD R17, R17, R18, RZ ;  /* 0x0000001211117224 */ /* 0x002fc800078e02ff */
[-C--:B------:R-:W-:Y:S02]  /*0380*/  IMAD R17, R19, R16.reuse, R17 ;  /* 0x0000001013117224 */ /* 0x080fe400078e0211 */
[----:B------:R-:W-:-:S05]  /*0390*/  IMAD.WIDE.U32 R18, R18, R16, R10 ;  /* 0x0000001012127225 */ /* 0x000fca00078e000a */
[----:B------:R-:W-:Y:S01]  /*03a0*/  IADD3 R19, PT, PT, R19, R17, RZ ;  /* 0x0000001113137210 */ /* 0x000fe20007ffe0ff */
[----:B------:R-:W-:Y:S04]  /*03b0*/  LDS.64 R22, [R4+0x18] ;  /* 0x0000180004167984 */ /* 0x000fe80000000a00 */
[----:B------:R-:W1:Y:S01]  /*03c0*/  LDS.64 R20, [R5+0x180] ;  /* 0x0001800005147984 */ /* 0x000e620000000a00 */
[----:B------:R-:W-:Y:S01]  /*03d0*/  BAR.SYNC.DEFER_BLOCKING 0x0 ;  /* 0x0000000000007b1d */ /* 0x000fe20000010000 */
[----:B0-----:R-:W-:Y:S02]  /*03e0*/  IMAD R13, R13, R14, RZ ;  /* 0x0000000e0d0d7224 */ /* 0x001fe400078e02ff */
[----:B------:R-:W-:-:S04]  /*03f0*/  IMAD.WIDE.U32 R18, R14, R12, R18 ;  /* 0x0000000c0e127225 */ /* 0x000fc800078e0012 */
[----:B------:R-:W-:-:S05]  /*0400*/  IMAD R13, R15, R12, R13 ;  /* 0x0000000c0f0d7224 */ /* 0x000fca00078e020d */
[----:B------:R-:W-:Y:S01]  /*0410*/  IADD3 R19, PT, PT, R19, R13, RZ ;  /* 0x0000000d13137210 */ /* 0x000fe20007ffe0ff */
[----:B------:R-:W-:Y:S04]  /*0420*/  LDS.64 R16, [R4+0x20] ;  /* 0x0000200004107984 */ /* 0x000fe80000000a00 */
[----:B------:R-:W0:Y:S01]  /*0430*/  LDS.64 R10, [R5+0x200] ;  /* 0x00020000050a7984 */ /* 0x000e220000000a00 */
[----:B------:R-:W-:Y:S01]  /*0440*/  BAR.SYNC.DEFER_BLOCKING 0x0 ;  /* 0x0000000000007b1d */ /* 0x000fe20000010000 */
[----:B-1----:R-:W-:Y:S02]  /*0450*/  IMAD R21, R21, R22, RZ ;  /* 0x0000001615157224 */ /* 0x002fe400078e02ff */
[----:B------:R-:W-:-:S04]  /*0460*/  IMAD.WIDE.U32 R18, R22, R20, R18 ;  /* 0x0000001416127225 */ /* 0x000fc800078e0012 */
[----:B------:R-:W-:-:S05]  /*0470*/  IMAD R21, R23, R20, R21 ;  /* 0x0000001417157224 */ /* 0x000fca00078e0215 */
        /* <DEDUP_REMOVED lines=46> */
[----:B0-----:R-:W-:-:S04]  /*0760*/  IMAD R17, R17, R18, RZ ;  /* 0x0000001211117224 */ /* 0x001fc800078e02ff */
[-C--:B------:R-:W-:Y:S02]  /*0770*/  IMAD R19, R19, R16.reuse, R17 ;  /* 0x0000001013137224 */ /* 0x080fe400078e0211 */
[----:B------:R-:W-:-:S05]  /*0780*/  IMAD.WIDE.U32 R16, R18, R16, R10 ;  /* 0x0000001012107225 */ /* 0x000fca00078e000a */
[----:B------:R-:W-:Y:S01]  /*0790*/  IADD3 R17, PT, PT, R17, R19, RZ ;  /* 0x0000001311117210 */ /* 0x000fe20007ffe0ff */
[----:B------:R-:W-:Y:S04]  /*07a0*/  LDS.64 R22, [R4+0x60] ;  /* 0x0000600004167984 */ /* 0x000fe80000000a00 */
[----:B------:R-:W0:Y:S01]  /*07b0*/  LDS.64 R20, [R5+0x600] ;  /* 0x0006000005147984 */ /* 0x000e220000000a00 */
[----:B-1----:R-:W-:Y:S02]  /*07c0*/  IMAD R11, R13, R14, RZ ;  /* 0x0000000e0d0b7224 */ /* 0x002fe400078e02ff */
[-C--:B------:R-:W-:Y:S01]  /*07d0*/  IMAD.WIDE.U32 R18, R14, R12.reuse, R16 ;  /* 0x0000000c0e127225 */ /* 0x080fe200078e0010 */
[----:B------:R-:W-:Y:S03]  /*07e0*/  BAR.SYNC.DEFER_BLOCKING 0x0 ;  /* 0x0000000000007b1d */ /* 0x000fe60000010000 */
[----:B------:R-:W-:-:S05]  /*07f0*/  IMAD R15, R15, R12, R11 ;  /* 0x0000000c0f0f7224 */ /* 0x000fca00078e020b */
[----:B------:R-:W-:Y:S01]  /*0800*/  IADD3 R19, PT, PT, R19, R15, RZ ;  /* 0x0000000f13137210 */ /* 0x000fe20007ffe0ff */
[----:B------:R-:W-:Y:S04]  /*0810*/  LDS.64 R10, [R4+0x68] ;  /* 0x00006800040a7984 */ /* 0x000fe80000000a00 */
[----:B------:R-:W1:Y:S01]  /*0820*/  LDS.64 R12, [R5+0x680] ;  /* 0x00068000050c7984 */ /* 0x000e620000000a00 */
[----:B0-----:R-:W-:Y:S02]  /*0830*/  IMAD R27, R21, R22, RZ ;  /* 0x00000016151b7224 */ /* 0x001fe400078e02ff */
[-C--:B------:R-:W-:Y:S01]  /*0840*/  IMAD.WIDE.U32 R18, R22, R20.reuse, R18 ;  /* 0x0000001416127225 */ /* 0x080fe200078e0012 */
[----:B------:R-:W-:Y:S03]  /*0850*/  BAR.SYNC.DEFER_BLOCKING 0x0 ;  /* 0x0000000000007b1d */ /* 0x000fe60000010000 */
        /* <DEDUP_REMOVED lines=11> */
[----:B0-----:R-:W-:Y:S02]  /*0910*/  IMAD R13, R17, R14, RZ ;  /* 0x0000000e110d7224 */ /* 0x001fe400078e02ff */
[----:B------:R-:W-:-:S04]  /*0920*/  IMAD.WIDE.U32 R10, R14, R16, R10 ;  /* 0x000000100e0a7225 */ /* 0x000fc800078e000a */
[----:B------:R-:W-:-:S05]  /*0930*/  IMAD R13, R15, R16, R13 ;  /* 0x000000100f0d7224 */ /* 0x000fca00078e020d */
[----:B------:R-:W-:Y:S01]  /*0940*/  IADD3 R11, PT, PT, R11, R13, RZ ;  /* 0x0000000d0b0b7210 */ /* 0x000fe20007ffe0ff */
[----:B-1----:R-:W-:Y:S02]  /*0950*/  IMAD R15, R23, R20, RZ ;  /* 0x00000014170f7224 */ /* 0x002fe400078e02ff */
[----:B------:R-:W-:-:S04]  /*0960*/  IMAD.WIDE.U32 R10, R20, R22, R10 ;  /* 0x00000016140a7225 */ /* 0x000fc800078e000a */
[----:B------:R-:W-:-:S05]  /*0970*/  IMAD R15, R21, R22, R15 ;  /* 0x00000016150f7224 */ /* 0x000fca00078e020f */
[----:B------:R-:W-:Y:S01]  /*0980*/  IADD3 R11, PT, PT, R11, R15, RZ ;  /* 0x0000000f0b0b7210 */ /* 0x000fe20007ffe0ff */
[----:B------:R-:W-:Y:S06]  /*0990*/  BAR.SYNC.DEFER_BLOCKING 0x0 ;  /* 0x0000000000007b1d */ /* 0x000fec0000010000 */
[----:B------:R-:W-:Y:S05]  /*09a0*/  BRA.U UP0, `(.L_x_0) ;  /* 0xfffffff900107547 */ /* 0x000fea000b83ffff */
[----:B------:R-:W0:Y:S01]  /*09b0*/  LDC.64 R4, c[0x0][0x390] ;  /* 0x0000e400ff047b82 */ /* 0x000e220000000a00 */
[----:B------:R-:W-:-:S05]  /*09c0*/  IADD3 R3, PT, PT, R3, UR5, RZ ;  /* 0x0000000503037c10 */ /* 0x000fca000fffe0ff */
[----:B0-----:R-:W-:-:S05]  /*09d0*/  IMAD.WIDE.U32 R2, R3, 0x8, R4 ;  /* 0x0000000803027825 */ /* 0x001fca00078e0004 */
[----:B------:R-:W-:Y:S01]  /*09e0*/  STG.E.64 desc[UR8][R2.64], R10 ;  /* 0x0000000a02007986 */ /* 0x000fe2000c101b08 */
[----:B------:R-:W-:Y:S05]  /*09f0*/  EXIT ;  /* 0x000000000000794d */ /* 0x000fea0003800000 */
.L_x_1:
[----:B------:R-:W-:-:S00]  /*0a00*/  BRA `(.L_x_1) ;  /* 0xfffffffc00fc7947 */ /* 0x000fc0000383ffff */
[----:B------:R-:W-:-:S00]  /*0a10*/  NOP ;  /* 0x0000000000007918 */ /* 0x000fc00000000000 */
        /* <DEDUP_REMOVED lines=14> */
.L_x_2:


//--------------------- .nv.shared._Z3uvmPKmS0_Pm --------------------------
	.section	.nv.shared._Z3uvmPKmS0_Pm,"aw",@nobits
	.sectionflags	@""
	.align	8
.nv.shared._Z3uvmPKmS0_Pm:
	.zero		5120


//--------------------- .nv.shared.reserved.0     --------------------------
	.section	.nv.shared.reserved.0,"aw",@nobits
	.weak		__nv_reservedSMEM_offset_0_alias
	.size		__nv_reservedSMEM_offset_0_alias, 0, 64
	.other		__nv_reservedSMEM_offset_0_alias,@"STO_CUDA_RESERVED_SHARED STV_DEFAULT"
__nv_reservedSMEM_offset_0_alias:
	.zero		0
	.zero		64


//--------------------- .nv.constant0._Z3uvmPKmS0_Pm --------------------------
	.section	.nv.constant0._Z3uvmPKmS0_Pm,"a",@progbits
	.sectionflags	@""
	.align	4
.nv.constant0._Z3uvmPKmS0_Pm:
	.zero		920


//--------------------- SYMBOLS --------------------------

	.type		.nv.reservedSmem.offset0,@object
	.size		.nv.reservedSmem.offset0,0x4
	.type		.nv.reservedSmem.cap,@object
	.size		.nv.reservedSmem.cap,0x4
